	.headerflags	@"EF_CUDA_TEXMODE_UNIFIED EF_CUDA_64BIT_ADDRESS EF_CUDA_ACCELERATORS EF_CUDA_SM90 EF_CUDA_VIRTUAL_SM(EF_CUDA_SM90)"
	.elftype	@"ET_EXEC"


//--------------------- .nv.info                  --------------------------
	.section	.nv.info,"",@"SHT_CUDA_INFO"
	.align	4


	//----- nvinfo : EIATTR_REGCOUNT
	.align		4
        /*0000*/ 	.byte	0x04, 0x2f
        /*0002*/ 	.short	(.L_3 - .L_2)
	.align		4
.L_2:
        /*0004*/ 	.word	index@(triton_poi_fused__native_batch_norm_legit_no_training_relu_46)
        /*0008*/ 	.word	0x00000012


	//----- nvinfo : EIATTR_MIN_STACK_SIZE
	.align		4
.L_3:
        /*000c*/ 	.byte	0x04, 0x12
        /*000e*/ 	.short	(.L_5 - .L_4)
	.align		4
.L_4:
        /*0010*/ 	.word	index@(triton_poi_fused__native_batch_norm_legit_no_training_relu_46)
        /*0014*/ 	.word	0x00000000


	//----- nvinfo : EIATTR_FRAME_SIZE
	.align		4
.L_5:
        /*0018*/ 	.byte	0x04, 0x11
        /*001a*/ 	.short	(.L_7 - .L_6)
	.align		4
.L_6:
        /*001c*/ 	.word	index@(triton_poi_fused__native_batch_norm_legit_no_training_relu_46)
        /*0020*/ 	.word	0x00000000


	//----- nvinfo : EIATTR_MIN_STACK_SIZE
	.align		4
.L_7:
        /*0024*/ 	.byte	0x04, 0x12
        /*0026*/ 	.short	(.L_9 - .L_8)
	.align		4
.L_8:
        /*0028*/ 	.word	index@(triton_poi_fused__native_batch_norm_legit_no_training_relu_46)
        /*002c*/ 	.word	0x00000000
.L_9:


//--------------------- .nv.info.triton_poi_fused__native_batch_norm_legit_no_training_relu_46 --------------------------
	.section	.nv.info.triton_poi_fused__native_batch_norm_legit_no_training_relu_46,"",@"SHT_CUDA_INFO"
	.sectionflags	@""
	.align	4


	//----- nvinfo : EIATTR_CUDA_API_VERSION
	.align		4
        /*0000*/ 	.byte	0x04, 0x37
        /*0002*/ 	.short	(.L_11 - .L_10)
.L_10:
        /*0004*/ 	.word	0x0000007c


	//----- nvinfo : EIATTR_KPARAM_INFO
	.align		4
.L_11:
        /*0008*/ 	.byte	0x04, 0x17
        /*000a*/ 	.short	(.L_13 - .L_12)
.L_12:
        /*000c*/ 	.word	0x00000000
        /*0010*/ 	.short	0x0006
        /*0012*/ 	.short	0x0030
        /*0014*/ 	.byte	0x00, 0xf0, 0x11, 0x00


	//----- nvinfo : EIATTR_KPARAM_INFO
	.align		4
.L_13:
        /*0018*/ 	.byte	0x04, 0x17
        /*001a*/ 	.short	(.L_15 - .L_14)
.L_14:
        /*001c*/ 	.word	0x00000000
        /*0020*/ 	.short	0x0005
        /*0022*/ 	.short	0x0028
        /*0024*/ 	.byte	0x00, 0xf4, 0x21, 0x00


	//----- nvinfo : EIATTR_KPARAM_INFO
	.align		4
.L_15:
        /*0028*/ 	.byte	0x04, 0x17
        /*002a*/ 	.short	(.L_17 - .L_16)
.L_16:
        /*002c*/ 	.word	0x00000000
        /*0030*/ 	.short	0x0004
        /*0032*/ 	.short	0x0020
        /*0034*/ 	.byte	0x00, 0xf4, 0x21, 0x00


	//----- nvinfo : EIATTR_KPARAM_INFO
	.align		4
.L_17:
        /*0038*/ 	.byte	0x04, 0x17
        /*003a*/ 	.short	(.L_19 - .L_18)
.L_18:
        /*003c*/ 	.word	0x00000000
        /*0040*/ 	.short	0x0003
        /*0042*/ 	.short	0x0018
        /*0044*/ 	.byte	0x00, 0xf4, 0x21, 0x00


	//----- nvinfo : EIATTR_KPARAM_INFO
	.align		4
.L_19:
        /*0048*/ 	.byte	0x04, 0x17
        /*004a*/ 	.short	(.L_21 - .L_20)
.L_20:
        /*004c*/ 	.word	0x00000000
        /*0050*/ 	.short	0x0002
        /*0052*/ 	.short	0x0010
        /*0054*/ 	.byte	0x00, 0xf4, 0x21, 0x00


	//----- nvinfo : EIATTR_KPARAM_INFO
	.align		4
.L_21:
        /*0058*/ 	.byte	0x04, 0x17
        /*005a*/ 	.short	(.L_23 - .L_22)
.L_22:
        /*005c*/ 	.word	0x00000000
        /*0060*/ 	.short	0x0001
        /*0062*/ 	.short	0x0008
        /*0064*/ 	.byte	0x00, 0xf4, 0x21, 0x00


	//----- nvinfo : EIATTR_KPARAM_INFO
	.align		4
.L_23:
        /*0068*/ 	.byte	0x04, 0x17
        /*006a*/ 	.short	(.L_25 - .L_24)
.L_24:
        /*006c*/ 	.word	0x00000000
        /*0070*/ 	.short	0x0000
        /*0072*/ 	.short	0x0000
        /*0074*/ 	.byte	0x00, 0xf4, 0x21, 0x00


	//----- nvinfo : EIATTR_SPARSE_MMA_MASK
	.align		4
.L_25:
        /*0078*/ 	.byte	0x03, 0x50
        /*007a*/ 	.short	0x0000


	//----- nvinfo : EIATTR_MAXREG_COUNT
	.align		4
        /*007c*/ 	.byte	0x03, 0x1b
        /*007e*/ 	.short	0x00ff


	//----- nvinfo : EIATTR_EXIT_INSTR_OFFSETS
	.align		4
        /*0080*/ 	.byte	0x04, 0x1c
        /*0082*/ 	.short	(.L_27 - .L_26)


	//   ....[0]....
.L_26:
        /*0084*/ 	.word	0x000002f0


	//   ....[1]....
        /*0088*/ 	.word	0x00000310


	//----- nvinfo : EIATTR_REQNTID
	.align		4
.L_27:
        /*008c*/ 	.byte	0x04, 0x10
        /*008e*/ 	.short	(.L_29 - .L_28)
.L_28:
        /*0090*/ 	.word	0x00000080
        /*0094*/ 	.word	0x00000001
        /*0098*/ 	.word	0x00000001


	//----- nvinfo : EIATTR_CBANK_PARAM_SIZE
	.align		4
.L_29:
        /*009c*/ 	.byte	0x03, 0x19
        /*009e*/ 	.short	0x0034


	//----- nvinfo : EIATTR_PARAM_CBANK
	.align		4
        /*00a0*/ 	.byte	0x04, 0x0a
        /*00a2*/ 	.short	(.L_31 - .L_30)
	.align		4
.L_30:
        /*00a4*/ 	.word	index@(.nv.constant0.triton_poi_fused__native_batch_norm_legit_no_training_relu_46)
        /*00a8*/ 	.short	0x0210
        /*00aa*/ 	.short	0x0034


	//----- nvinfo : EIATTR_SW_WAR
	.align		4
.L_31:
        /*00ac*/ 	.byte	0x04, 0x36
        /*00ae*/ 	.short	(.L_33 - .L_32)
.L_32:
        /*00b0*/ 	.word	0x00000008
.L_33:


//--------------------- .nv.callgraph             --------------------------
	.section	.nv.callgraph,"",@"SHT_CUDA_CALLGRAPH"
	.align	4
	.sectionentsize	8
	.align		4
        /*0000*/ 	.word	0x00000000
	.align		4
        /*0004*/ 	.word	0xffffffff
	.align		4
        /*0008*/ 	.word	0x00000000
	.align		4
        /*000c*/ 	.word	0xfffffffe
	.align		4
        /*0010*/ 	.word	0x00000000
	.align		4
        /*0014*/ 	.word	0xfffffffd
	.align		4
        /*0018*/ 	.word	0x00000000
	.align		4
        /*001c*/ 	.word	0xfffffffc


//--------------------- .nv.constant4             --------------------------
	.section	.nv.constant4,"a",@progbits
	.align	8
	.align		8
.nv.constant4:
        /*0000*/ 	.dword	_$_str
	.align		8
        /*0008*/ 	.dword	_$_str_$_2


//--------------------- .text.triton_poi_fused__native_batch_norm_legit_no_training_relu_46 --------------------------
	.section	.text.triton_poi_fused__native_batch_norm_legit_no_training_relu_46,"ax",@progbits
	.align	128
        .global         triton_poi_fused__native_batch_norm_legit_no_training_relu_46
        .type           triton_poi_fused__native_batch_norm_legit_no_training_relu_46,@function
        .size           triton_poi_fused__native_batch_norm_legit_no_training_relu_46,(.L_x_1 - triton_poi_fused__native_batch_norm_legit_no_training_relu_46)
        .other          triton_poi_fused__native_batch_norm_legit_no_training_relu_46,@"STO_CUDA_ENTRY STV_DEFAULT"
triton_poi_fused__native_batch_norm_legit_no_training_relu_46:
.text.triton_poi_fused__native_batch_norm_legit_no_training_relu_46:
[----:B------:R-:W0:Y:S01]  /*0000*/  LDC R1, c[0x0][0x28] ;  /* 0x00000a00ff017b82 */ /* 0x000e220000000800 */
[----:B------:R-:W1:Y:S07]  /*0010*/  S2R R0, SR_TID.X ;  /* 0x0000000000007919 */ /* 0x000e6e0000002100 */
[----:B------:R-:W2:Y:S01]  /*0020*/  LDC.64 R8, c[0x0][0x220] ;  /* 0x00008800ff087b82 */ /* 0x000ea20000000a00 */
[----:B------:R-:W-:Y:S01]  /*0030*/  HFMA2.MMA R14, -RZ, RZ, 0, 0 ;  /* 0x00000000ff0e7435 */ /* 0x000fe200000001ff */
[----:B------:R-:W-:Y:S01]  /*0040*/  ULDC.64 UR4, c[0x0][0x208] ;  /* 0x0000820000047ab9 */ /* 0x000fe20000000a00 */
[----:B------:R-:W3:Y:S05]  /*0050*/  S2R R3, SR_CTAID.X ;  /* 0x0000000000037919 */ /* 0x000eea0000002500 */
[----:B------:R-:W4:Y:S08]  /*0060*/  LDC.64 R4, c[0x0][0x210] ;  /* 0x00008400ff047b82 */ /* 0x000f300000000a00 */
[----:B------:R-:W5:Y:S08]  /*0070*/  LDC.64 R6, c[0x0][0x218] ;  /* 0x00008600ff067b82 */ /* 0x000f700000000a00 */
[----:B------:R-:W5:Y:S01]  /*0080*/  LDC.64 R10, c[0x0][0x228] ;  /* 0x00008a00ff0a7b82 */ /* 0x000f620000000a00 */
[----:B-1----:R-:W-:-:S07]  /*0090*/  LOP3.LUT R0, R0, 0x7f, RZ, 0xc0, !PT ;  /* 0x0000007f00007812 */ /* 0x002fce00078ec0ff */
[----:B------:R-:W1:Y:S01]  /*00a0*/  LDC.64 R12, c[0x0][0x230] ;  /* 0x00008c00ff0c7b82 */ /* 0x000e620000000a00 */
[----:B---3--:R-:W-:-:S04]  /*00b0*/  LEA R0, R3, R0, 0x7 ;  /* 0x0000000003007211 */ /* 0x008fc800078e38ff */
[C---:B------:R-:W-:Y:S01]  /*00c0*/  ISETP.GE.AND P0, PT, R0.reuse, 0x1800, PT ;  /* 0x000018000000780c */ /* 0x040fe20003f06270 */
[----:B------:R-:W-:-:S05]  /*00d0*/  IMAD.HI R2, R0, 0x2aaaaaab, RZ ;  /* 0x2aaaaaab00027827 */ /* 0x000fca00078e02ff */
[----:B------:R-:W-:-:S04]  /*00e0*/  SHF.R.U32.HI R3, RZ, 0x1f, R2 ;  /* 0x0000001fff037819 */ /* 0x000fc80000011602 */
[----:B------:R-:W-:-:S05]  /*00f0*/  LEA.HI R3, R2, R3, RZ, 0x1a ;  /* 0x0000000302037211 */ /* 0x000fca00078fd0ff */
[----:B------:R-:W-:-:S04]  /*0100*/  IMAD R15, R3, -0x180, R0 ;  /* 0xfffffe80030f7824 */ /* 0x000fc800078e0200 */
[----:B--2---:R-:W-:-:S05]  /*0110*/  IMAD.WIDE R8, R15, 0x4, R8 ;  /* 0x000000040f087825 */ /* 0x004fca00078e0208 */
[----:B------:R2:W3:Y:S01]  /*0120*/  @!P0 LDG.E.EL R14, desc[UR4][R8.64] ;  /* 0x00000004080e8981 */ /* 0x0004e2000c2e1900 */
[----:B------:R-:W-:Y:S01]  /*0130*/  CS2R R2, SRZ ;  /* 0x0000000000027805 */ /* 0x000fe2000001ff00 */
[----:B----4-:R-:W-:-:S04]  /*0140*/  IMAD.WIDE R4, R0, 0x4, R4 ;  /* 0x0000000400047825 */ /* 0x010fc800078e0204 */
[C---:B-----5:R-:W-:Y:S01]  /*0150*/  IMAD.WIDE R6, R15.reuse, 0x4, R6 ;  /* 0x000000040f067825 */ /* 0x060fe200078e0206 */
[----:B------:R4:W5:Y:S03]  /*0160*/  @!P0 LDG.E R2, desc[UR4][R4.64] ;  /* 0x0000000404028981 */ /* 0x000966000c1e1900 */
[C---:B0-2---:R-:W-:Y:S01]  /*0170*/  IMAD.WIDE R8, R15.reuse, 0x4, R10 ;  /* 0x000000040f087825 */ /* 0x045fe200078e020a */
[----:B------:R0:W5:Y:S03]  /*0180*/  @!P0 LDG.E.EL R3, desc[UR4][R6.64] ;  /* 0x0000000406038981 */ /* 0x000166000c2e1900 */
[----:B-1----:R-:W-:Y:S01]  /*0190*/  IMAD.WIDE R10, R15, 0x4, R12 ;  /* 0x000000040f0a7825 */ /* 0x002fe200078e020c */
[----:B------:R-:W-:Y:S01]  /*01a0*/  CS2R R12, SRZ ;  /* 0x00000000000c7805 */ /* 0x000fe2000001ff00 */
[----:B----4-:R-:W1:Y:S05]  /*01b0*/  LDC.64 R4, c[0x0][0x238] ;  /* 0x00008e00ff047b82 */ /* 0x010e6a0000000a00 */
[----:B------:R-:W2:Y:S04]  /*01c0*/  @!P0 LDG.E.EL R12, desc[UR4][R8.64] ;  /* 0x00000004080c8981 */ /* 0x000ea8000c2e1900 */
[----:B------:R-:W2:Y:S01]  /*01d0*/  @!P0 LDG.E.EL R13, desc[UR4][R10.64] ;  /* 0x000000040a0d8981 */ /* 0x000ea2000c2e1900 */
[----:B0-----:R-:W-:Y:S01]  /*01e0*/  MOV R6, 0x3e800000 ;  /* 0x3e80000000067802 */ /* 0x001fe20000000f00 */
[----:B---3--:R-:W-:-:S04]  /*01f0*/  FADD R14, R14, 0.0010000000474974513054 ;  /* 0x3a83126f0e0e7421 */ /* 0x008fc80000000000 */
[----:B------:R-:W0:Y:S01]  /*0200*/  MUFU.SQRT R15, R14 ;  /* 0x0000000e000f7308 */ /* 0x000e220000002000 */
[----:B-----5:R-:W-:Y:S01]  /*0210*/  FADD R2, -R3, R2 ;  /* 0x0000000203027221 */ /* 0x020fe20000000100 */
[C---:B0-----:R-:W-:Y:S02]  /*0220*/  FSETP.GT.AND P1, PT, R15.reuse, 8.50705917302346158658e+37, PT ;  /* 0x7e8000000f00780b */ /* 0x041fe40003f24000 */
[----:B------:R-:W-:Y:S02]  /*0230*/  FSETP.GEU.AND P2, PT, R15, 1.175494350822287508e-38, PT ;  /* 0x008000000f00780b */ /* 0x000fe40003f4e000 */
[----:B------:R-:W-:-:S09]  /*0240*/  FSEL R6, R6, 1, P1 ;  /* 0x3f80000006067808 */ /* 0x000fd20000800000 */
[----:B------:R-:W-:Y:S02]  /*0250*/  @P1 FMUL R15, R15, 0.25 ;  /* 0x3e8000000f0f1820 */ /* 0x000fe40000400000 */
[----:B------:R-:W-:Y:S02]  /*0260*/  @!P2 FMUL R6, R6, 16777216 ;  /* 0x4b8000000606a820 */ /* 0x000fe40000400000 */
[----:B------:R-:W-:-:S06]  /*0270*/  @!P2 FMUL R15, R15, 16777216 ;  /* 0x4b8000000f0fa820 */ /* 0x000fcc0000400000 */
[----:B------:R-:W0:Y:S02]  /*0280*/  MUFU.RCP R15, R15 ;  /* 0x0000000f000f7308 */ /* 0x000e240000001000 */
[----:B0-----:R-:W-:-:S04]  /*0290*/  FMUL R3, R15, R6 ;  /* 0x000000060f037220 */ /* 0x001fc80000400000 */
[----:B------:R-:W-:-:S04]  /*02a0*/  FMUL R2, R2, R3 ;  /* 0x0000000302027220 */ /* 0x000fc80000400000 */
[----:B--2---:R-:W-:Y:S01]  /*02b0*/  FFMA R12, R2, R12, R13 ;  /* 0x0000000c020c7223 */ /* 0x004fe2000000000d */
[----:B-1----:R-:W-:-:S04]  /*02c0*/  IMAD.WIDE R2, R0, 0x4, R4 ;  /* 0x0000000400027825 */ /* 0x002fc800078e0204 */
[----:B------:R-:W-:-:S04]  /*02d0*/  FSETP.GEU.AND P1, PT, R12, RZ, PT ;  /* 0x000000ff0c00720b */ /* 0x000fc80003f2e000 */
[----:B------:R-:W-:Y:S01]  /*02e0*/  FSEL R5, R12, RZ, P1 ;  /* 0x000000ff0c057208 */ /* 0x000fe20000800000 */
[----:B------:R-:W-:Y:S08]  /*02f0*/  @P0 EXIT ;  /* 0x000000000000094d */ /* 0x000ff00003800000 */
[----:B------:R-:W-:Y:S01]  /*0300*/  STG.E desc[UR4][R2.64], R5 ;  /* 0x0000000502007986 */ /* 0x000fe2000c101904 */
[----:B------:R-:W-:Y:S05]  /*0310*/  EXIT ;  /* 0x000000000000794d */ /* 0x000fea0003800000 */
.L_x_0:
[----:B------:R-:W-:-:S00]  /*0320*/  BRA `(.L_x_0) ;  /* 0xfffffffc00fc7947 */ /* 0x000fc0000383ffff */
[----:B------:R-:W-:-:S00]  /*0330*/  NOP ;  /* 0x0000000000007918 */ /* 0x000fc00000000000 */
        /* <DEDUP_REMOVED lines=12> */
.L_x_1:


//--------------------- .nv.global.init           --------------------------
	.section	.nv.global.init,"aw",@progbits
.nv.global.init:
	.type		_$_str,@object
	.size		_$_str,(_$_str_$_2 - _$_str)
_$_str:
        /*0000*/ 	.byte	0x5f, 0x5f, 0x43, 0x55, 0x44, 0x41, 0x5f, 0x46, 0x54, 0x5a, 0x00
	.type		_$_str_$_2,@object
	.size		_$_str_$_2,(.L_1 - _$_str_$_2)
_$_str_$_2:
        /*000b*/ 	.byte	0x5f, 0x5f, 0x43, 0x55, 0x44, 0x41, 0x5f, 0x50, 0x52, 0x45, 0x43, 0x5f, 0x53, 0x51, 0x52, 0x54
        /*001b*/ 	.byte	0x00
.L_1:


//--------------------- .nv.constant0.triton_poi_fused__native_batch_norm_legit_no_training_relu_46 --------------------------
	.section	.nv.constant0.triton_poi_fused__native_batch_norm_legit_no_training_relu_46,"a",@progbits
	.sectionflags	@""
	.align	4
.nv.constant0.triton_poi_fused__native_batch_norm_legit_no_training_relu_46:
	.zero		580
